//
// Generated by NVIDIA NVVM Compiler
//
// Compiler Build ID: CL-36424714
// Cuda compilation tools, release 13.0, V13.0.88
// Based on NVVM 20.0.0
//

.version 9.0
.target sm_100
.address_size 64

	// .globl	_Z12euler_simplePfS_ff
.global .align 4 .b8 precalc_xorwow_matrix[102400];
.global .align 4 .b8 precalc_xorwow_offset_matrix[102400];
.global .align 4 .b8 mrg32k3aM1[2304];
.global .align 4 .b8 mrg32k3aM2[2304];
.global .align 4 .b8 mrg32k3aM1SubSeq[2016];
.global .align 4 .b8 mrg32k3aM2SubSeq[2016];
.global .align 4 .b8 mrg32k3aM1Seq[2304];
.global .align 4 .b8 mrg32k3aM2Seq[2304];
.const .align 8 .b8 __cr_lgamma_table[72];
.global .align 4 .b8 __cudart_i2opi_f[24] = {65, 144, 67, 60, 153, 149, 98, 219, 192, 221, 52, 245, 209, 87, 39, 252, 41, 21, 68, 78, 110, 131, 249, 162};

.visible .entry _Z12euler_simplePfS_ff(
	.param .u64 .ptr .align 1 _Z12euler_simplePfS_ff_param_0,
	.param .u64 .ptr .align 1 _Z12euler_simplePfS_ff_param_1,
	.param .f32 _Z12euler_simplePfS_ff_param_2,
	.param .f32 _Z12euler_simplePfS_ff_param_3
)
{
	.local .align 4 .b8 	__local_depot0[28];
	.reg .b64 	%SP;
	.reg .b64 	%SPL;
	.reg .pred 	%p<11>;
	.reg .b32 	%r<50>;
	.reg .b32 	%f<39>;
	.reg .b64 	%rd<29>;
	.reg .b64 	%fd<3>;

	mov.u64 	%SPL, __local_depot0;
	ld.param.u64 	%rd11, [_Z12euler_simplePfS_ff_param_0];
	ld.param.u64 	%rd12, [_Z12euler_simplePfS_ff_param_1];
	ld.param.f32 	%f36, [_Z12euler_simplePfS_ff_param_2];
	ld.param.f32 	%f12, [_Z12euler_simplePfS_ff_param_3];
	add.u64 	%rd1, %SPL, 0;
	mov.u32 	%r19, %ctaid.x;
	mov.u32 	%r20, %ntid.x;
	mov.u32 	%r21, %tid.x;
	mad.lo.s32 	%r1, %r19, %r20, %r21;
	setp.gt.s32 	%p1, %r1, 5119;
	@%p1 bra 	$L__BB0_11;
	cvta.to.global.u64 	%rd14, %rd11;
	mul.wide.s32 	%rd15, %r1, 4;
	add.s64 	%rd2, %rd14, %rd15;
	mul.lo.s32 	%r2, %r1, 5000;
	cvta.to.global.u64 	%rd3, %rd12;
	mov.f32 	%f37, 0f00000000;
	mov.b32 	%r45, 0;
	mov.u64 	%rd16, __cudart_i2opi_f;
$L__BB0_2:
	add.f32 	%f14, %f37, %f36;
	ld.global.f32 	%f15, [%rd2];
	div.rn.f32 	%f3, %f14, %f15;
	mul.f32 	%f16, %f3, 0f3F22F983;
	cvt.rni.s32.f32 	%r49, %f16;
	cvt.rn.f32.s32 	%f17, %r49;
	fma.rn.f32 	%f18, %f17, 0fBFC90FDA, %f3;
	fma.rn.f32 	%f19, %f17, 0fB3A22168, %f18;
	fma.rn.f32 	%f38, %f17, 0fA7C234C5, %f19;
	abs.f32 	%f5, %f3;
	setp.ltu.f32 	%p2, %f5, 0f47CE4780;
	@%p2 bra 	$L__BB0_10;
	setp.neu.f32 	%p3, %f5, 0f7F800000;
	@%p3 bra 	$L__BB0_5;
	mov.f32 	%f22, 0f00000000;
	mul.rn.f32 	%f38, %f3, %f22;
	mov.b32 	%r49, 0;
	bra.uni 	$L__BB0_10;
$L__BB0_5:
	mov.b32 	%r5, %f3;
	shl.b32 	%r24, %r5, 8;
	or.b32  	%r6, %r24, -2147483648;
	mov.b64 	%rd28, 0;
	mov.b32 	%r46, 0;
	mov.u64 	%rd26, %rd16;
	mov.u64 	%rd27, %rd1;
$L__BB0_6:
	.pragma "nounroll";
	ld.global.nc.u32 	%r25, [%rd26];
	mad.wide.u32 	%rd18, %r25, %r6, %rd28;
	shr.u64 	%rd28, %rd18, 32;
	st.local.u32 	[%rd27], %rd18;
	add.s32 	%r46, %r46, 1;
	add.s64 	%rd27, %rd27, 4;
	add.s64 	%rd26, %rd26, 4;
	setp.ne.s32 	%p4, %r46, 6;
	@%p4 bra 	$L__BB0_6;
	shr.u32 	%r26, %r5, 23;
	st.local.u32 	[%rd1+24], %rd28;
	and.b32  	%r9, %r26, 31;
	and.b32  	%r27, %r26, 224;
	add.s32 	%r28, %r27, -128;
	shr.u32 	%r29, %r28, 5;
	mul.wide.u32 	%rd19, %r29, 4;
	sub.s64 	%rd10, %rd1, %rd19;
	ld.local.u32 	%r47, [%rd10+24];
	ld.local.u32 	%r48, [%rd10+20];
	setp.eq.s32 	%p5, %r9, 0;
	@%p5 bra 	$L__BB0_9;
	shf.l.wrap.b32 	%r47, %r48, %r47, %r9;
	ld.local.u32 	%r30, [%rd10+16];
	shf.l.wrap.b32 	%r48, %r30, %r48, %r9;
$L__BB0_9:
	shr.u32 	%r31, %r47, 30;
	shf.l.wrap.b32 	%r32, %r48, %r47, 2;
	shl.b32 	%r33, %r48, 2;
	shr.u32 	%r34, %r32, 31;
	add.s32 	%r35, %r34, %r31;
	neg.s32 	%r36, %r35;
	setp.lt.s32 	%p6, %r5, 0;
	selp.b32 	%r49, %r36, %r35, %p6;
	xor.b32  	%r37, %r32, %r5;
	shr.s32 	%r38, %r32, 31;
	xor.b32  	%r39, %r38, %r32;
	xor.b32  	%r40, %r38, %r33;
	cvt.u64.u32 	%rd20, %r39;
	shl.b64 	%rd21, %rd20, 32;
	cvt.u64.u32 	%rd22, %r40;
	or.b64  	%rd23, %rd21, %rd22;
	cvt.rn.f64.s64 	%fd1, %rd23;
	mul.f64 	%fd2, %fd1, 0d3BF921FB54442D19;
	cvt.rn.f32.f64 	%f20, %fd2;
	neg.f32 	%f21, %f20;
	setp.lt.s32 	%p7, %r37, 0;
	selp.f32 	%f38, %f21, %f20, %p7;
$L__BB0_10:
	mul.rn.f32 	%f23, %f38, %f38;
	and.b32  	%r42, %r49, 1;
	setp.eq.b32 	%p8, %r42, 1;
	selp.f32 	%f24, 0f3F800000, %f38, %p8;
	fma.rn.f32 	%f25, %f23, %f24, 0f00000000;
	fma.rn.f32 	%f26, %f23, 0f37CBAC00, 0fBAB607ED;
	selp.f32 	%f27, %f26, 0fB94D4153, %p8;
	selp.f32 	%f28, 0f3D2AAABB, 0f3C0885E4, %p8;
	fma.rn.f32 	%f29, %f27, %f23, %f28;
	selp.f32 	%f30, 0fBEFFFFFF, 0fBE2AAAA8, %p8;
	fma.rn.f32 	%f31, %f29, %f23, %f30;
	fma.rn.f32 	%f32, %f31, %f25, %f24;
	and.b32  	%r43, %r49, 2;
	setp.eq.s32 	%p9, %r43, 0;
	mov.f32 	%f33, 0f00000000;
	sub.f32 	%f34, %f33, %f32;
	selp.f32 	%f35, %f32, %f34, %p9;
	fma.rn.f32 	%f36, %f12, %f35, %f36;
	add.f32 	%f37, %f12, %f37;
	add.s32 	%r44, %r45, %r2;
	mul.wide.s32 	%rd24, %r44, 4;
	add.s64 	%rd25, %rd3, %rd24;
	st.global.f32 	[%rd25], %f36;
	add.s32 	%r45, %r45, 1;
	setp.ne.s32 	%p10, %r45, 5000;
	@%p10 bra 	$L__BB0_2;
$L__BB0_11:
	ret;

}
	// .globl	_Z12euler_sharedPfS_ff
.visible .entry _Z12euler_sharedPfS_ff(
	.param .u64 .ptr .align 1 _Z12euler_sharedPfS_ff_param_0,
	.param .u64 .ptr .align 1 _Z12euler_sharedPfS_ff_param_1,
	.param .f32 _Z12euler_sharedPfS_ff_param_2,
	.param .f32 _Z12euler_sharedPfS_ff_param_3
)
{
	.local .align 4 .b8 	__local_depot1[28];
	.reg .b64 	%SP;
	.reg .b64 	%SPL;
	.reg .pred 	%p<11>;
	.reg .b32 	%r<50>;
	.reg .b32 	%f<39>;
	.reg .b64 	%rd<29>;
	.reg .b64 	%fd<3>;

	mov.u64 	%SPL, __local_depot1;
	ld.param.u64 	%rd10, [_Z12euler_sharedPfS_ff_param_0];
	ld.param.u64 	%rd11, [_Z12euler_sharedPfS_ff_param_1];
	ld.param.f32 	%f36, [_Z12euler_sharedPfS_ff_param_2];
	ld.param.f32 	%f13, [_Z12euler_sharedPfS_ff_param_3];
	add.u64 	%rd1, %SPL, 0;
	mov.u32 	%r19, %ctaid.x;
	mov.u32 	%r20, %ntid.x;
	mov.u32 	%r21, %tid.x;
	mad.lo.s32 	%r1, %r19, %r20, %r21;
	setp.gt.s32 	%p1, %r1, 5119;
	@%p1 bra 	$L__BB1_11;
	cvta.to.global.u64 	%rd13, %rd10;
	mul.wide.s32 	%rd14, %r1, 4;
	add.s64 	%rd15, %rd13, %rd14;
	ld.global.f32 	%f1, [%rd15];
	mul.lo.s32 	%r2, %r1, 5000;
	cvta.to.global.u64 	%rd2, %rd11;
	mov.f32 	%f37, 0f00000000;
	mov.b32 	%r45, 0;
	mov.u64 	%rd16, __cudart_i2opi_f;
$L__BB1_2:
	add.f32 	%f15, %f37, %f36;
	div.rn.f32 	%f4, %f15, %f1;
	mul.f32 	%f16, %f4, 0f3F22F983;
	cvt.rni.s32.f32 	%r49, %f16;
	cvt.rn.f32.s32 	%f17, %r49;
	fma.rn.f32 	%f18, %f17, 0fBFC90FDA, %f4;
	fma.rn.f32 	%f19, %f17, 0fB3A22168, %f18;
	fma.rn.f32 	%f38, %f17, 0fA7C234C5, %f19;
	abs.f32 	%f6, %f4;
	setp.ltu.f32 	%p2, %f6, 0f47CE4780;
	@%p2 bra 	$L__BB1_10;
	setp.neu.f32 	%p3, %f6, 0f7F800000;
	@%p3 bra 	$L__BB1_5;
	mov.f32 	%f22, 0f00000000;
	mul.rn.f32 	%f38, %f4, %f22;
	mov.b32 	%r49, 0;
	bra.uni 	$L__BB1_10;
$L__BB1_5:
	mov.b32 	%r5, %f4;
	shl.b32 	%r24, %r5, 8;
	or.b32  	%r6, %r24, -2147483648;
	mov.b64 	%rd28, 0;
	mov.b32 	%r46, 0;
	mov.u64 	%rd26, %rd16;
	mov.u64 	%rd27, %rd1;
$L__BB1_6:
	.pragma "nounroll";
	ld.global.nc.u32 	%r25, [%rd26];
	mad.wide.u32 	%rd18, %r25, %r6, %rd28;
	shr.u64 	%rd28, %rd18, 32;
	st.local.u32 	[%rd27], %rd18;
	add.s32 	%r46, %r46, 1;
	add.s64 	%rd27, %rd27, 4;
	add.s64 	%rd26, %rd26, 4;
	setp.ne.s32 	%p4, %r46, 6;
	@%p4 bra 	$L__BB1_6;
	shr.u32 	%r26, %r5, 23;
	st.local.u32 	[%rd1+24], %rd28;
	and.b32  	%r9, %r26, 31;
	and.b32  	%r27, %r26, 224;
	add.s32 	%r28, %r27, -128;
	shr.u32 	%r29, %r28, 5;
	mul.wide.u32 	%rd19, %r29, 4;
	sub.s64 	%rd9, %rd1, %rd19;
	ld.local.u32 	%r47, [%rd9+24];
	ld.local.u32 	%r48, [%rd9+20];
	setp.eq.s32 	%p5, %r9, 0;
	@%p5 bra 	$L__BB1_9;
	shf.l.wrap.b32 	%r47, %r48, %r47, %r9;
	ld.local.u32 	%r30, [%rd9+16];
	shf.l.wrap.b32 	%r48, %r30, %r48, %r9;
$L__BB1_9:
	shr.u32 	%r31, %r47, 30;
	shf.l.wrap.b32 	%r32, %r48, %r47, 2;
	shl.b32 	%r33, %r48, 2;
	shr.u32 	%r34, %r32, 31;
	add.s32 	%r35, %r34, %r31;
	neg.s32 	%r36, %r35;
	setp.lt.s32 	%p6, %r5, 0;
	selp.b32 	%r49, %r36, %r35, %p6;
	xor.b32  	%r37, %r32, %r5;
	shr.s32 	%r38, %r32, 31;
	xor.b32  	%r39, %r38, %r32;
	xor.b32  	%r40, %r38, %r33;
	cvt.u64.u32 	%rd20, %r39;
	shl.b64 	%rd21, %rd20, 32;
	cvt.u64.u32 	%rd22, %r40;
	or.b64  	%rd23, %rd21, %rd22;
	cvt.rn.f64.s64 	%fd1, %rd23;
	mul.f64 	%fd2, %fd1, 0d3BF921FB54442D19;
	cvt.rn.f32.f64 	%f20, %fd2;
	neg.f32 	%f21, %f20;
	setp.lt.s32 	%p7, %r37, 0;
	selp.f32 	%f38, %f21, %f20, %p7;
$L__BB1_10:
	mul.rn.f32 	%f23, %f38, %f38;
	and.b32  	%r42, %r49, 1;
	setp.eq.b32 	%p8, %r42, 1;
	selp.f32 	%f24, 0f3F800000, %f38, %p8;
	fma.rn.f32 	%f25, %f23, %f24, 0f00000000;
	fma.rn.f32 	%f26, %f23, 0f37CBAC00, 0fBAB607ED;
	selp.f32 	%f27, %f26, 0fB94D4153, %p8;
	selp.f32 	%f28, 0f3D2AAABB, 0f3C0885E4, %p8;
	fma.rn.f32 	%f29, %f27, %f23, %f28;
	selp.f32 	%f30, 0fBEFFFFFF, 0fBE2AAAA8, %p8;
	fma.rn.f32 	%f31, %f29, %f23, %f30;
	fma.rn.f32 	%f32, %f31, %f25, %f24;
	and.b32  	%r43, %r49, 2;
	setp.eq.s32 	%p9, %r43, 0;
	mov.f32 	%f33, 0f00000000;
	sub.f32 	%f34, %f33, %f32;
	selp.f32 	%f35, %f32, %f34, %p9;
	fma.rn.f32 	%f36, %f13, %f35, %f36;
	add.f32 	%f37, %f13, %f37;
	add.s32 	%r44, %r45, %r2;
	mul.wide.s32 	%rd24, %r44, 4;
	add.s64 	%rd25, %rd2, %rd24;
	st.global.f32 	[%rd25], %f36;
	add.s32 	%r45, %r45, 1;
	setp.ne.s32 	%p10, %r45, 5000;
	@%p10 bra 	$L__BB1_2;
$L__BB1_11:
	ret;

}


// ===== COMPILED SASS (sm_100) =====

	.target	sm_100

	.elftype	@"ET_EXEC"


//--------------------- .note.nv.tkinfo           --------------------------
	.section	.note.nv.tkinfo,"",@"SHT_NOTE"
	.sectionflags	@"SHF_NOTE_NV_TKINFO"
	.tkinfo
        /*0018*/ 	.word	0x00000002
        /*0030*/ 	.string	""
        /*0030*/ 	.string	"ptxas"
        /*0030*/ 	.string	"Cuda compilation tools, release 13.0, V13.0.88"
        /*0030*/ 	.string	"Build cuda_13.0.r13.0/compiler.36424714_0"
        /*0030*/ 	.string	"-arch sm_100 -m 64 "



//--------------------- .note.nv.cuinfo           --------------------------
	.section	.note.nv.cuinfo,"",@"SHT_NOTE"
	.sectionflags	@"SHF_NOTE_NV_CUINFO"
        /*0018*/ 	.short	0x0002
        /*001a*/ 	.short	0x0064
        /*001c*/ 	.short	0x0082
	.zero		2


//--------------------- .nv.info                  --------------------------
	.section	.nv.info,"",@"SHT_CUDA_INFO"
	.align	4


	//----- nvinfo : EIATTR_REGCOUNT
	.align		4
        /*0000*/ 	.byte	0x04, 0x2f
        /*0002*/ 	.short	(.L_11 - .L_10)
	.align		4
.L_10:
        /*0004*/ 	.word	index@(_Z12euler_simplePfS_ff)
        /*0008*/ 	.word	0x00000014


	//----- nvinfo : EIATTR_FRAME_SIZE
	.align		4
.L_11:
        /*000c*/ 	.byte	0x04, 0x11
        /*000e*/ 	.short	(.L_13 - .L_12)
	.align		4
.L_12:
        /*0010*/ 	.word	index@($__internal_1_$__cuda_sm3x_div_rn_noftz_f32_slowpath)
        /*0014*/ 	.word	0x00000020


	//----- nvinfo : EIATTR_FRAME_SIZE
	.align		4
.L_13:
        /*0018*/ 	.byte	0x04, 0x11
        /*001a*/ 	.short	(.L_15 - .L_14)
	.align		4
.L_14:
        /*001c*/ 	.word	index@(_Z12euler_simplePfS_ff)
        /*0020*/ 	.word	0x00000020


	//----- nvinfo : EIATTR_REGCOUNT
	.align		4
.L_15:
        /*0024*/ 	.byte	0x04, 0x2f
        /*0026*/ 	.short	(.L_17 - .L_16)
	.align		4
.L_16:
        /*0028*/ 	.word	index@(_Z12euler_sharedPfS_ff)
        /*002c*/ 	.word	0x00000014


	//----- nvinfo : EIATTR_FRAME_SIZE
	.align		4
.L_17:
        /*0030*/ 	.byte	0x04, 0x11
        /*0032*/ 	.short	(.L_19 - .L_18)
	.align		4
.L_18:
        /*0034*/ 	.word	index@($__internal_0_$__cuda_sm3x_div_rn_noftz_f32_slowpath)
        /*0038*/ 	.word	0x00000020


	//----- nvinfo : EIATTR_FRAME_SIZE
	.align		4
.L_19:
        /*003c*/ 	.byte	0x04, 0x11
        /*003e*/ 	.short	(.L_21 - .L_20)
	.align		4
.L_20:
        /*0040*/ 	.word	index@(_Z12euler_sharedPfS_ff)
        /*0044*/ 	.word	0x00000020


	//----- nvinfo : EIATTR_MIN_STACK_SIZE
	.align		4
.L_21:
        /*0048*/ 	.byte	0x04, 0x12
        /*004a*/ 	.short	(.L_23 - .L_22)
	.align		4
.L_22:
        /*004c*/ 	.word	index@(_Z12euler_sharedPfS_ff)
        /*0050*/ 	.word	0x00000020


	//----- nvinfo : EIATTR_MIN_STACK_SIZE
	.align		4
.L_23:
        /*0054*/ 	.byte	0x04, 0x12
        /*0056*/ 	.short	(.L_25 - .L_24)
	.align		4
.L_24:
        /*0058*/ 	.word	index@(_Z12euler_simplePfS_ff)
        /*005c*/ 	.word	0x00000020
.L_25:


//--------------------- .nv.compat                --------------------------
	.section	.nv.compat,"",@"SHT_CUDA_COMPAT_INFO"
	.align	4
        /*0000*/ 	.byte	0x02, 0x09, 0x00, 0x00, 0x02, 0x02, 0x01, 0x00, 0x02, 0x05, 0x05, 0x00, 0x03, 0x07, 0x01, 0x01
        /*0010*/ 	.byte	0x02, 0x03, 0x00, 0x00, 0x02, 0x06, 0x01, 0x00, 0x04, 0x0b, 0x08, 0x00, 0x01, 0x00, 0x00, 0x00
        /*0020*/ 	.byte	0x00, 0x00, 0x00, 0x00


//--------------------- .nv.info._Z12euler_sharedPfS_ff --------------------------
	.section	.nv.info._Z12euler_sharedPfS_ff,"",@"SHT_CUDA_INFO"
	.sectionflags	@""
	.align	4


	//----- nvinfo : EIATTR_CUDA_API_VERSION
	.align		4
        /*0000*/ 	.byte	0x04, 0x37
        /*0002*/ 	.short	(.L_27 - .L_26)
.L_26:
        /*0004*/ 	.word	0x00000082


	//----- nvinfo : EIATTR_KPARAM_INFO
	.align		4
.L_27:
        /*0008*/ 	.byte	0x04, 0x17
        /*000a*/ 	.short	(.L_29 - .L_28)
.L_28:
        /*000c*/ 	.word	0x00000000
        /*0010*/ 	.short	0x0003
        /*0012*/ 	.short	0x0014
        /*0014*/ 	.byte	0x00, 0xf0, 0x11, 0x00


	//----- nvinfo : EIATTR_KPARAM_INFO
	.align		4
.L_29:
        /*0018*/ 	.byte	0x04, 0x17
        /*001a*/ 	.short	(.L_31 - .L_30)
.L_30:
        /*001c*/ 	.word	0x00000000
        /*0020*/ 	.short	0x0002
        /*0022*/ 	.short	0x0010
        /*0024*/ 	.byte	0x00, 0xf0, 0x11, 0x00


	//----- nvinfo : EIATTR_KPARAM_INFO
	.align		4
.L_31:
        /*0028*/ 	.byte	0x04, 0x17
        /*002a*/ 	.short	(.L_33 - .L_32)
.L_32:
        /*002c*/ 	.word	0x00000000
        /*0030*/ 	.short	0x0001
        /*0032*/ 	.short	0x0008
        /*0034*/ 	.byte	0x00, 0xf5, 0x21, 0x00


	//----- nvinfo : EIATTR_KPARAM_INFO
	.align		4
.L_33:
        /*0038*/ 	.byte	0x04, 0x17
        /*003a*/ 	.short	(.L_35 - .L_34)
.L_34:
        /*003c*/ 	.word	0x00000000
        /*0040*/ 	.short	0x0000
        /*0042*/ 	.short	0x0000
        /*0044*/ 	.byte	0x00, 0xf5, 0x21, 0x00


	//----- nvinfo : EIATTR_SPARSE_MMA_MASK
	.align		4
.L_35:
        /*0048*/ 	.byte	0x03, 0x50
        /*004a*/ 	.short	0x0000


	//----- nvinfo : EIATTR_MAXREG_COUNT
	.align		4
        /*004c*/ 	.byte	0x03, 0x1b
        /*004e*/ 	.short	0x00ff


	//----- nvinfo : EIATTR_MERCURY_ISA_VERSION
	.align		4
        /*0050*/ 	.byte	0x03, 0x5f
        /*0052*/ 	.short	0x0101


	//----- nvinfo : EIATTR_VRC_CTA_INIT_COUNT
	.align		4
        /*0054*/ 	.byte	0x02, 0x4a
	.zero		1
	.zero		1


	//----- nvinfo : EIATTR_EXIT_INSTR_OFFSETS
	.align		4
        /*0058*/ 	.byte	0x04, 0x1c
        /*005a*/ 	.short	(.L_37 - .L_36)


	//   ....[0]....
.L_36:
        /*005c*/ 	.word	0x00000070


	//   ....[1]....
        /*0060*/ 	.word	0x000007a0


	//----- nvinfo : EIATTR_CRS_STACK_SIZE
	.align		4
.L_37:
        /*0064*/ 	.byte	0x04, 0x1e
        /*0066*/ 	.short	(.L_39 - .L_38)
.L_38:
        /*0068*/ 	.word	0x00000000


	//----- nvinfo : EIATTR_CBANK_PARAM_SIZE
	.align		4
.L_39:
        /*006c*/ 	.byte	0x03, 0x19
        /*006e*/ 	.short	0x0018


	//----- nvinfo : EIATTR_PARAM_CBANK
	.align		4
        /*0070*/ 	.byte	0x04, 0x0a
        /*0072*/ 	.short	(.L_41 - .L_40)
	.align		4
.L_40:
        /*0074*/ 	.word	index@(.nv.constant0._Z12euler_sharedPfS_ff)
        /*0078*/ 	.short	0x0380
        /*007a*/ 	.short	0x0018


	//----- nvinfo : EIATTR_SW_WAR
	.align		4
.L_41:
        /*007c*/ 	.byte	0x04, 0x36
        /*007e*/ 	.short	(.L_43 - .L_42)
.L_42:
        /*0080*/ 	.word	0x00000008
.L_43:


//--------------------- .nv.info._Z12euler_simplePfS_ff --------------------------
	.section	.nv.info._Z12euler_simplePfS_ff,"",@"SHT_CUDA_INFO"
	.sectionflags	@""
	.align	4


	//----- nvinfo : EIATTR_CUDA_API_VERSION
	.align		4
        /*0000*/ 	.byte	0x04, 0x37
        /*0002*/ 	.short	(.L_45 - .L_44)
.L_44:
        /*0004*/ 	.word	0x00000082


	//----- nvinfo : EIATTR_KPARAM_INFO
	.align		4
.L_45:
        /*0008*/ 	.byte	0x04, 0x17
        /*000a*/ 	.short	(.L_47 - .L_46)
.L_46:
        /*000c*/ 	.word	0x00000000
        /*0010*/ 	.short	0x0003
        /*0012*/ 	.short	0x0014
        /*0014*/ 	.byte	0x00, 0xf0, 0x11, 0x00


	//----- nvinfo : EIATTR_KPARAM_INFO
	.align		4
.L_47:
        /*0018*/ 	.byte	0x04, 0x17
        /*001a*/ 	.short	(.L_49 - .L_48)
.L_48:
        /*001c*/ 	.word	0x00000000
        /*0020*/ 	.short	0x0002
        /*0022*/ 	.short	0x0010
        /*0024*/ 	.byte	0x00, 0xf0, 0x11, 0x00


	//----- nvinfo : EIATTR_KPARAM_INFO
	.align		4
.L_49:
        /*0028*/ 	.byte	0x04, 0x17
        /*002a*/ 	.short	(.L_51 - .L_50)
.L_50:
        /*002c*/ 	.word	0x00000000
        /*0030*/ 	.short	0x0001
        /*0032*/ 	.short	0x0008
        /*0034*/ 	.byte	0x00, 0xf5, 0x21, 0x00


	//----- nvinfo : EIATTR_KPARAM_INFO
	.align		4
.L_51:
        /*0038*/ 	.byte	0x04, 0x17
        /*003a*/ 	.short	(.L_53 - .L_52)
.L_52:
        /*003c*/ 	.word	0x00000000
        /*0040*/ 	.short	0x0000
        /*0042*/ 	.short	0x0000
        /*0044*/ 	.byte	0x00, 0xf5, 0x21, 0x00


	//----- nvinfo : EIATTR_SPARSE_MMA_MASK
	.align		4
.L_53:
        /*0048*/ 	.byte	0x03, 0x50
        /*004a*/ 	.short	0x0000


	//----- nvinfo : EIATTR_MAXREG_COUNT
	.align		4
        /*004c*/ 	.byte	0x03, 0x1b
        /*004e*/ 	.short	0x00ff


	//----- nvinfo : EIATTR_MERCURY_ISA_VERSION
	.align		4
        /*0050*/ 	.byte	0x03, 0x5f
        /*0052*/ 	.short	0x0101


	//----- nvinfo : EIATTR_VRC_CTA_INIT_COUNT
	.align		4
        /*0054*/ 	.byte	0x02, 0x4a
	.zero		1
	.zero		1


	//----- nvinfo : EIATTR_EXIT_INSTR_OFFSETS
	.align		4
        /*0058*/ 	.byte	0x04, 0x1c
        /*005a*/ 	.short	(.L_55 - .L_54)


	//   ....[0]....
.L_54:
        /*005c*/ 	.word	0x00000070


	//   ....[1]....
        /*0060*/ 	.word	0x000007a0


	//----- nvinfo : EIATTR_CRS_STACK_SIZE
	.align		4
.L_55:
        /*0064*/ 	.byte	0x04, 0x1e
        /*0066*/ 	.short	(.L_57 - .L_56)
.L_56:
        /*0068*/ 	.word	0x00000000


	//----- nvinfo : EIATTR_CBANK_PARAM_SIZE
	.align		4
.L_57:
        /*006c*/ 	.byte	0x03, 0x19
        /*006e*/ 	.short	0x0018


	//----- nvinfo : EIATTR_PARAM_CBANK
	.align		4
        /*0070*/ 	.byte	0x04, 0x0a
        /*0072*/ 	.short	(.L_59 - .L_58)
	.align		4
.L_58:
        /*0074*/ 	.word	index@(.nv.constant0._Z12euler_simplePfS_ff)
        /*0078*/ 	.short	0x0380
        /*007a*/ 	.short	0x0018


	//----- nvinfo : EIATTR_SW_WAR
	.align		4
.L_59:
        /*007c*/ 	.byte	0x04, 0x36
        /*007e*/ 	.short	(.L_61 - .L_60)
.L_60:
        /*0080*/ 	.word	0x00000008
.L_61:


//--------------------- .nv.callgraph             --------------------------
	.section	.nv.callgraph,"",@"SHT_CUDA_CALLGRAPH"
	.align	4
	.sectionentsize	8
	.align		4
        /*0000*/ 	.word	0x00000000
	.align		4
        /*0004*/ 	.word	0xffffffff
	.align		4
        /*0008*/ 	.word	0x00000000
	.align		4
        /*000c*/ 	.word	0xfffffffe
	.align		4
        /*0010*/ 	.word	0x00000000
	.align		4
        /*0014*/ 	.word	0xfffffffd
	.align		4
        /*0018*/ 	.word	0x00000000
	.align		4
        /*001c*/ 	.word	0xfffffffc


//--------------------- .nv.constant4             --------------------------
	.section	.nv.constant4,"a",@progbits
	.align	8
	.align		8
.nv.constant4:
        /*0000*/ 	.dword	precalc_xorwow_matrix
	.align		8
        /*0008*/ 	.dword	precalc_xorwow_offset_matrix
	.align		8
        /*0010*/ 	.dword	mrg32k3aM1
	.align		8
        /*0018*/ 	.dword	mrg32k3aM2
	.align		8
        /*0020*/ 	.dword	mrg32k3aM1SubSeq
	.align		8
        /*0028*/ 	.dword	mrg32k3aM2SubSeq
	.align		8
        /*0030*/ 	.dword	mrg32k3aM1Seq
	.align		8
        /*0038*/ 	.dword	mrg32k3aM2Seq
	.align		8
        /*0040*/ 	.dword	__cudart_i2opi_f


//--------------------- .nv.constant3             --------------------------
	.section	.nv.constant3,"a",@progbits
	.align	8
.nv.constant3:
	.type		__cr_lgamma_table,@object
	.size		__cr_lgamma_table,(.L_8 - __cr_lgamma_table)
__cr_lgamma_table:
        /*0000*/ 	.byte	0x00, 0x00, 0x00, 0x00, 0x00, 0x00, 0x00, 0x00, 0x00, 0x00, 0x00, 0x00, 0x00, 0x00, 0x00, 0x00
        /*0010*/ 	.byte	0xef, 0x39, 0xfa, 0xfe, 0x42, 0x2e, 0xe6, 0x3f, 0x02, 0x20, 0x2a, 0xfa, 0x0b, 0xab, 0xfc, 0x3f
        /*0020*/ 	.byte	0xf9, 0x2c, 0x92, 0x7c, 0xa7, 0x6c, 0x09, 0x40, 0xc9, 0x79, 0x44, 0x3c, 0x64, 0x26, 0x13, 0x40
        /*0030*/ 	.byte	0xca, 0x01, 0xcf, 0x3a, 0x27, 0x51, 0x1a, 0x40, 0x30, 0xcc, 0x2d, 0xf3, 0xe1, 0x0c, 0x21, 0x40
        /*0040*/ 	.byte	0x0d, 0xb7, 0xfc, 0x82, 0x8e, 0x35, 0x25, 0x40
.L_8:


//--------------------- .text._Z12euler_sharedPfS_ff --------------------------
	.section	.text._Z12euler_sharedPfS_ff,"ax",@progbits
	.align	128
        .global         _Z12euler_sharedPfS_ff
        .type           _Z12euler_sharedPfS_ff,@function
        .size           _Z12euler_sharedPfS_ff,(.L_x_36 - _Z12euler_sharedPfS_ff)
        .other          _Z12euler_sharedPfS_ff,@"STO_CUDA_ENTRY STV_DEFAULT"
_Z12euler_sharedPfS_ff:
.text._Z12euler_sharedPfS_ff:
[----:B------:R-:W0:Y:S01]  /*0000*/  LDC R1, c[0x0][0x37c] ;  /* 0x0000df00ff017b82 */ /* 0x000e220000000800 */
[----:B------:R-:W1:Y:S07]  /*0010*/  S2R R0, SR_TID.X ;  /* 0x0000000000007919 */ /* 0x000e6e0000002100 */
[----:B------:R-:W1:Y:S01]  /*0020*/  S2UR UR4, SR_CTAID.X ;  /* 0x00000000000479c3 */ /* 0x000e620000002500 */
[----:B0-----:R-:W-:-:S07]  /*0030*/  VIADD R1, R1, 0xffffffe0 ;  /* 0xffffffe001017836 */ /* 0x001fce0000000000 */
[----:B------:R-:W1:Y:S02]  /*0040*/  LDC R5, c[0x0][0x360] ;  /* 0x0000d800ff057b82 */ /* 0x000e640000000800 */
[----:B-1----:R-:W-:-:S05]  /*0050*/  IMAD R5, R5, UR4, R0 ;  /* 0x0000000405057c24 */ /* 0x002fca000f8e0200 */
[----:B------:R-:W-:-:S13]  /*0060*/  ISETP.GT.AND P0, PT, R5, 0x13ff, PT ;  /* 0x000013ff0500780c */ /* 0x000fda0003f04270 */
[----:B------:R-:W-:Y:S05]  /*0070*/  @P0 EXIT ;  /* 0x000000000000094d */ /* 0x000fea0003800000 */
[----:B------:R-:W0:Y:S01]  /*0080*/  LDC.64 R2, c[0x0][0x380] ;  /* 0x0000e000ff027b82 */ /* 0x000e220000000a00 */
[----:B------:R-:W1:Y:S01]  /*0090*/  LDCU.64 UR6, c[0x0][0x358] ;  /* 0x00006b00ff0677ac */ /* 0x000e620008000a00 */
[----:B0-----:R-:W-:-:S05]  /*00a0*/  IMAD.WIDE R2, R5, 0x4, R2 ;  /* 0x0000000405027825 */ /* 0x001fca00078e0202 */
[----:B-1----:R0:W5:Y:S01]  /*00b0*/  LDG.E R7, desc[UR6][R2.64] ;  /* 0x0000000602077981 */ /* 0x002162000c1e1900 */
[----:B------:R-:W1:Y:S01]  /*00c0*/  LDCU UR4, c[0x0][0x390] ;  /* 0x00007200ff0477ac */ /* 0x000e620008000800 */
[----:B------:R-:W-:Y:S02]  /*00d0*/  IMAD.MOV.U32 R10, RZ, RZ, RZ ;  /* 0x000000ffff0a7224 */ /* 0x000fe400078e00ff */
[----:B------:R-:W-:Y:S02]  /*00e0*/  IMAD.MOV.U32 R12, RZ, RZ, RZ ;  /* 0x000000ffff0c7224 */ /* 0x000fe400078e00ff */
[----:B01----:R-:W-:-:S07]  /*00f0*/  IMAD.U32 R11, RZ, RZ, UR4 ;  /* 0x00000004ff0b7e24 */ /* 0x003fce000f8e00ff */
.L_x_5:
[----:B0----5:R-:W0:Y:S01]  /*0100*/  MUFU.RCP R2, R7 ;  /* 0x0000000700027308 */ /* 0x021e220000001000 */
[----:B------:R-:W-:Y:S01]  /*0110*/  FADD R0, R10, R11 ;  /* 0x0000000b0a007221 */ /* 0x000fe20000000000 */
[----:B------:R-:W-:Y:S06]  /*0120*/  BSSY.RECONVERGENT B0, `(.L_x_0) ;  /* 0x000000b000007945 */ /* 0x000fec0003800200 */
[----:B------:R-:W1:Y:S01]  /*0130*/  FCHK P0, R0, R7 ;  /* 0x0000000700007302 */ /* 0x000e620000000000 */
[----:B0-----:R-:W-:-:S04]  /*0140*/  FFMA R3, -R7, R2, 1 ;  /* 0x3f80000007037423 */ /* 0x001fc80000000102 */
[----:B------:R-:W-:-:S04]  /*0150*/  FFMA R3, R2, R3, R2 ;  /* 0x0000000302037223 */ /* 0x000fc80000000002 */
[----:B------:R-:W-:-:S04]  /*0160*/  FFMA R2, R0, R3, RZ ;  /* 0x0000000300027223 */ /* 0x000fc800000000ff */
[----:B------:R-:W-:-:S04]  /*0170*/  FFMA R13, -R7, R2, R0 ;  /* 0x00000002070d7223 */ /* 0x000fc80000000100 */
[----:B------:R-:W-:Y:S01]  /*0180*/  FFMA R13, R3, R13, R2 ;  /* 0x0000000d030d7223 */ /* 0x000fe20000000002 */
[----:B-1----:R-:W-:Y:S06]  /*0190*/  @!P0 BRA `(.L_x_1) ;  /* 0x00000000000c8947 */ /* 0x002fec0003800000 */
[----:B------:R-:W-:-:S07]  /*01a0*/  MOV R2, 0x1c0 ;  /* 0x000001c000027802 */ /* 0x000fce0000000f00 */
[----:B------:R-:W-:Y:S05]  /*01b0*/  CALL.REL.NOINC `($__internal_0_$__cuda_sm3x_div_rn_noftz_f32_slowpath) ;  /* 0x00000004007c7944 */ /* 0x000fea0003c00000 */
[----:B------:R-:W-:-:S07]  /*01c0*/  IMAD.MOV.U32 R13, RZ, RZ, R0 ;  /* 0x000000ffff0d7224 */ /* 0x000fce00078e0000 */
.L_x_1:
[----:B------:R-:W-:Y:S05]  /*01d0*/  BSYNC.RECONVERGENT B0 ;  /* 0x0000000000007941 */ /* 0x000fea0003800200 */
.L_x_0:
[C---:B------:R-:W-:Y:S01]  /*01e0*/  FMUL R0, R13.reuse, 0.63661974668502807617 ;  /* 0x3f22f9830d007820 */ /* 0x040fe20000400000 */
[----:B------:R-:W-:Y:S01]  /*01f0*/  FSETP.GE.AND P0, PT, |R13|, 105615, PT ;  /* 0x47ce47800d00780b */ /* 0x000fe20003f06200 */
[----:B------:R-:W-:Y:S04]  /*0200*/  BSSY.RECONVERGENT B0, `(.L_x_2) ;  /* 0x000003e000007945 */ /* 0x000fe80003800200 */
[----:B------:R-:W0:Y:S02]  /*0210*/  F2I.NTZ R0, R0 ;  /* 0x0000000000007305 */ /* 0x000e240000203100 */
[----:B0-----:R-:W-:-:S05]  /*0220*/  I2FP.F32.S32 R2, R0 ;  /* 0x0000000000027245 */ /* 0x001fca0000201400 */
[----:B------:R-:W-:-:S04]  /*0230*/  FFMA R3, R2, -1.5707962512969970703, R13 ;  /* 0xbfc90fda02037823 */ /* 0x000fc8000000000d */
[----:B------:R-:W-:-:S04]  /*0240*/  FFMA R3, R2, -7.5497894158615963534e-08, R3 ;  /* 0xb3a2216802037823 */ /* 0x000fc80000000003 */
[----:B------:R-:W-:Y:S01]  /*0250*/  FFMA R4, R2, -5.3903029534742383927e-15, R3 ;  /* 0xa7c234c502047823 */ /* 0x000fe20000000003 */
[----:B------:R-:W-:Y:S06]  /*0260*/  @!P0 BRA `(.L_x_3) ;  /* 0x0000000000dc8947 */ /* 0x000fec0003800000 */
[----:B------:R-:W-:-:S13]  /*0270*/  FSETP.NEU.AND P0, PT, |R13|, +INF , PT ;  /* 0x7f8000000d00780b */ /* 0x000fda0003f0d200 */
[----:B------:R-:W-:Y:S01]  /*0280*/  @!P0 FMUL R4, RZ, R13 ;  /* 0x0000000dff048220 */ /* 0x000fe20000400000 */
[----:B------:R-:W-:Y:S01]  /*0290*/  @!P0 IMAD.MOV.U32 R0, RZ, RZ, RZ ;  /* 0x000000ffff008224 */ /* 0x000fe200078e00ff */
[----:B------:R-:W-:Y:S06]  /*02a0*/  @!P0 BRA `(.L_x_3) ;  /* 0x0000000000cc8947 */ /* 0x000fec0003800000 */
[----:B------:R-:W-:Y:S01]  /*02b0*/  IMAD.SHL.U32 R2, R13, 0x100, RZ ;  /* 0x000001000d027824 */ /* 0x000fe200078e00ff */
[----:B------:R-:W0:Y:S01]  /*02c0*/  LDCU.64 UR8, c[0x4][0x40] ;  /* 0x01000800ff0877ac */ /* 0x000e220008000a00 */
[----:B------:R-:W-:Y:S02]  /*02d0*/  IMAD.MOV.U32 R6, RZ, RZ, RZ ;  /* 0x000000ffff067224 */ /* 0x000fe400078e00ff */
[----:B------:R-:W-:Y:S01]  /*02e0*/  IMAD.MOV.U32 R0, RZ, RZ, R1 ;  /* 0x000000ffff007224 */ /* 0x000fe200078e0001 */
[----:B------:R-:W-:Y:S01]  /*02f0*/  LOP3.LUT R17, R2, 0x80000000, RZ, 0xfc, !PT ;  /* 0x8000000002117812 */ /* 0x000fe200078efcff */
[----:B------:R-:W-:Y:S01]  /*0300*/  UMOV UR5, URZ ;  /* 0x000000ff00057c82 */ /* 0x000fe20008000000 */
[----:B------:R-:W-:-:S05]  /*0310*/  UMOV UR4, URZ ;  /* 0x000000ff00047c82 */ /* 0x000fca0008000000 */
.L_x_4:
[----:B0-----:R-:W-:Y:S02]  /*0320*/  IMAD.U32 R8, RZ, RZ, UR8 ;  /* 0x00000008ff087e24 */ /* 0x001fe4000f8e00ff */
[----:B------:R-:W-:-:S05]  /*0330*/  IMAD.U32 R9, RZ, RZ, UR9 ;  /* 0x00000009ff097e24 */ /* 0x000fca000f8e00ff */
[----:B------:R-:W2:Y:S01]  /*0340*/  LDG.E.CONSTANT R2, desc[UR6][R8.64] ;  /* 0x0000000608027981 */ /* 0x000ea2000c1e9900 */
[----:B------:R-:W-:Y:S02]  /*0350*/  UIADD3 UR8, UP0, UPT, UR8, 0x4, URZ ;  /* 0x0000000408087890 */ /* 0x000fe4000ff1e0ff */
[----:B------:R-:W-:Y:S02]  /*0360*/  UIADD3 UR4, UPT, UPT, UR4, 0x1, URZ ;  /* 0x0000000104047890 */ /* 0x000fe4000fffe0ff */
[----:B------:R-:W-:Y:S02]  /*0370*/  UIADD3.X UR9, UPT, UPT, URZ, UR9, URZ, UP0, !UPT ;  /* 0x00000009ff097290 */ /* 0x000fe400087fe4ff */
[----:B------:R-:W-:Y:S01]  /*0380*/  UISETP.NE.AND UP0, UPT, UR4, 0x6, UPT ;  /* 0x000000060400788c */ /* 0x000fe2000bf05270 */
[----:B--2---:R-:W-:-:S03]  /*0390*/  IMAD.WIDE.U32 R2, R2, R17, RZ ;  /* 0x0000001102027225 */ /* 0x004fc600078e00ff */
[----:B------:R-:W-:-:S04]  /*03a0*/  IADD3 R15, P0, PT, R2, R6, RZ ;  /* 0x00000006020f7210 */ /* 0x000fc80007f1e0ff */
[----:B------:R-:W-:Y:S01]  /*03b0*/  IADD3.X R6, PT, PT, R3, UR5, RZ, P0, !PT ;  /* 0x0000000503067c10 */ /* 0x000fe200087fe4ff */
[----:B------:R0:W-:Y:S02]  /*03c0*/  STL [R0], R15 ;  /* 0x0000000f00007387 */ /* 0x0001e40000100800 */
[----:B0-----:R-:W-:Y:S01]  /*03d0*/  VIADD R0, R0, 0x4 ;  /* 0x0000000400007836 */ /* 0x001fe20000000000 */
[----:B------:R-:W-:Y:S06]  /*03e0*/  BRA.U UP0, `(.L_x_4) ;  /* 0xfffffffd00cc7547 */ /* 0x000fec000b83ffff */
[----:B------:R-:W-:Y:S01]  /*03f0*/  SHF.R.U32.HI R4, RZ, 0x17, R13 ;  /* 0x00000017ff047819 */ /* 0x000fe2000001160d */
[----:B------:R0:W-:Y:S03]  /*0400*/  STL [R1+0x18], R6 ;  /* 0x0000180601007387 */ /* 0x0001e60000100800 */
[C---:B------:R-:W-:Y:S02]  /*0410*/  LOP3.LUT R0, R4.reuse, 0xe0, RZ, 0xc0, !PT ;  /* 0x000000e004007812 */ /* 0x040fe400078ec0ff */
[----:B------:R-:W-:-:S03]  /*0420*/  LOP3.LUT P0, RZ, R4, 0x1f, RZ, 0xc0, !PT ;  /* 0x0000001f04ff7812 */ /* 0x000fc6000780c0ff */
[----:B------:R-:W-:-:S05]  /*0430*/  VIADD R0, R0, 0xffffff80 ;  /* 0xffffff8000007836 */ /* 0x000fca0000000000 */
[----:B------:R-:W-:-:S05]  /*0440*/  SHF.R.U32.HI R0, RZ, 0x5, R0 ;  /* 0x00000005ff007819 */ /* 0x000fca0000011600 */
[----:B------:R-:W-:-:S05]  /*0450*/  IMAD R14, R0, -0x4, R1 ;  /* 0xfffffffc000e7824 */ /* 0x000fca00078e0201 */
[----:B------:R-:W2:Y:S04]  /*0460*/  LDL R0, [R14+0x18] ;  /* 0x000018000e007983 */ /* 0x000ea80000100800 */
[----:B------:R-:W2:Y:S04]  /*0470*/  LDL R3, [R14+0x14] ;  /* 0x000014000e037983 */ /* 0x000ea80000100800 */
[----:B------:R-:W3:Y:S01]  /*0480*/  @P0 LDL R2, [R14+0x10] ;  /* 0x000010000e020983 */ /* 0x000ee20000100800 */
[----:B------:R-:W-:Y:S01]  /*0490*/  LOP3.LUT R4, R4, 0x1f, RZ, 0xc0, !PT ;  /* 0x0000001f04047812 */ /* 0x000fe200078ec0ff */
[----:B------:R-:W-:Y:S01]  /*04a0*/  UMOV UR4, 0x54442d19 ;  /* 0x54442d1900047882 */ /* 0x000fe20000000000 */
[----:B------:R-:W-:-:S02]  /*04b0*/  UMOV UR5, 0x3bf921fb ;  /* 0x3bf921fb00057882 */ /* 0x000fc40000000000 */
[-C--:B--2---:R-:W-:Y:S02]  /*04c0*/  @P0 SHF.L.W.U32.HI R0, R3, R4.reuse, R0 ;  /* 0x0000000403000219 */ /* 0x084fe40000010e00 */
[----:B---3--:R-:W-:Y:S02]  /*04d0*/  @P0 SHF.L.W.U32.HI R3, R2, R4, R3 ;  /* 0x0000000402030219 */ /* 0x008fe40000010e03 */
[----:B------:R-:W-:Y:S02]  /*04e0*/  ISETP.GE.AND P0, PT, R13, RZ, PT ;  /* 0x000000ff0d00720c */ /* 0x000fe40003f06270 */
[C---:B------:R-:W-:Y:S01]  /*04f0*/  SHF.L.W.U32.HI R2, R3.reuse, 0x2, R0 ;  /* 0x0000000203027819 */ /* 0x040fe20000010e00 */
[----:B------:R-:W-:-:S03]  /*0500*/  IMAD.SHL.U32 R3, R3, 0x4, RZ ;  /* 0x0000000403037824 */ /* 0x000fc600078e00ff */
[----:B------:R-:W-:Y:S02]  /*0510*/  SHF.R.S32.HI R4, RZ, 0x1f, R2 ;  /* 0x0000001fff047819 */ /* 0x000fe40000011402 */
[----:B------:R-:W-:Y:S02]  /*0520*/  LOP3.LUT R13, R2, R13, RZ, 0x3c, !PT ;  /* 0x0000000d020d7212 */ /* 0x000fe400078e3cff */
[C---:B------:R-:W-:Y:S02]  /*0530*/  LOP3.LUT R8, R4.reuse, R3, RZ, 0x3c, !PT ;  /* 0x0000000304087212 */ /* 0x040fe400078e3cff */
[----:B------:R-:W-:Y:S02]  /*0540*/  LOP3.LUT R9, R4, R2, RZ, 0x3c, !PT ;  /* 0x0000000204097212 */ /* 0x000fe400078e3cff */
[----:B------:R-:W-:Y:S02]  /*0550*/  SHF.R.U32.HI R3, RZ, 0x1e, R0 ;  /* 0x0000001eff037819 */ /* 0x000fe40000011600 */
[----:B------:R-:W-:-:S02]  /*0560*/  ISETP.GE.AND P1, PT, R13, RZ, PT ;  /* 0x000000ff0d00720c */ /* 0x000fc40003f26270 */
[----:B------:R-:W1:Y:S01]  /*0570*/  I2F.F64.S64 R8, R8 ;  /* 0x0000000800087312 */ /* 0x000e620000301c00 */
[----:B------:R-:W-:-:S05]  /*0580*/  LEA.HI R0, R2, R3, RZ, 0x1 ;  /* 0x0000000302007211 */ /* 0x000fca00078f08ff */
[----:B------:R-:W-:-:S04]  /*0590*/  IMAD.MOV R2, RZ, RZ, -R0 ;  /* 0x000000ffff027224 */ /* 0x000fc800078e0a00 */
[----:B------:R-:W-:Y:S01]  /*05a0*/  @!P0 IMAD.MOV.U32 R0, RZ, RZ, R2 ;  /* 0x000000ffff008224 */ /* 0x000fe200078e0002 */
[----:B-1----:R-:W-:-:S10]  /*05b0*/  DMUL R14, R8, UR4 ;  /* 0x00000004080e7c28 */ /* 0x002fd40008000000 */
[----:B------:R-:W1:Y:S02]  /*05c0*/  F2F.F32.F64 R14, R14 ;  /* 0x0000000e000e7310 */ /* 0x000e640000301000 */
[----:B01----:R-:W-:-:S07]  /*05d0*/  FSEL R4, -R14, R14, !P1 ;  /* 0x0000000e0e047208 */ /* 0x003fce0004800100 */
.L_x_3:
[----:B------:R-:W-:Y:S05]  /*05e0*/  BSYNC.RECONVERGENT B0 ;  /* 0x0000000000007941 */ /* 0x000fea0003800200 */
.L_x_2:
[----:B------:R-:W-:Y:S02]  /*05f0*/  IMAD.MOV.U32 R6, RZ, RZ, 0x37cbac00 ;  /* 0x37cbac00ff067424 */ /* 0x000fe400078e00ff */
[----:B------:R-:W-:Y:S01]  /*0600*/  FMUL R9, R4, R4 ;  /* 0x0000000404097220 */ /* 0x000fe20000400000 */
[C---:B------:R-:W-:Y:S01]  /*0610*/  LOP3.LUT R2, R0.reuse, 0x1, RZ, 0xc0, !PT ;  /* 0x0000000100027812 */ /* 0x040fe200078ec0ff */
[----:B------:R-:W-:Y:S01]  /*0620*/  IMAD.MOV.U32 R8, RZ, RZ, 0x3d2aaabb ;  /* 0x3d2aaabbff087424 */ /* 0x000fe200078e00ff */
[----:B------:R-:W-:Y:S01]  /*0630*/  LOP3.LUT P1, RZ, R0, 0x2, RZ, 0xc0, !PT ;  /* 0x0000000200ff7812 */ /* 0x000fe2000782c0ff */
[----:B------:R-:W-:Y:S01]  /*0640*/  FFMA R6, R9, R6, -0.0013887860113754868507 ;  /* 0xbab607ed09067423 */ /* 0x000fe20000000006 */
[----:B------:R-:W-:Y:S01]  /*0650*/  ISETP.NE.U32.AND P0, PT, R2, 0x1, PT ;  /* 0x000000010200780c */ /* 0x000fe20003f05070 */
[----:B------:R-:W-:Y:S01]  /*0660*/  IMAD.MOV.U32 R13, RZ, RZ, 0x3effffff ;  /* 0x3effffffff0d7424 */ /* 0x000fe200078e00ff */
[----:B------:R-:W0:Y:S01]  /*0670*/  LDC.64 R2, c[0x0][0x388] ;  /* 0x0000e200ff027b82 */ /* 0x000e220000000a00 */
[----:B------:R-:W1:Y:S01]  /*0680*/  LDCU UR4, c[0x0][0x394] ;  /* 0x00007280ff0477ac */ /* 0x000e620008000800 */
[----:B------:R-:W-:-:S02]  /*0690*/  FSEL R6, R6, -0.00019574658654164522886, !P0 ;  /* 0xb94d415306067808 */ /* 0x000fc40004000000 */
[----:B------:R-:W-:Y:S02]  /*06a0*/  FSEL R8, R8, 0.0083327032625675201416, !P0 ;  /* 0x3c0885e408087808 */ /* 0x000fe40004000000 */
[----:B------:R-:W-:-:S03]  /*06b0*/  FSEL R0, R4, 1, P0 ;  /* 0x3f80000004007808 */ /* 0x000fc60000000000 */
[----:B------:R-:W-:Y:S01]  /*06c0*/  FFMA R6, R9, R6, R8 ;  /* 0x0000000609067223 */ /* 0x000fe20000000008 */
[----:B------:R-:W-:-:S05]  /*06d0*/  FSEL R8, -R13, -0.16666662693023681641, !P0 ;  /* 0xbe2aaaa80d087808 */ /* 0x000fca0004000100 */
[C---:B------:R-:W-:Y:S01]  /*06e0*/  FFMA R6, R9.reuse, R6, R8 ;  /* 0x0000000609067223 */ /* 0x040fe20000000008 */
[----:B------:R-:W-:Y:S01]  /*06f0*/  FFMA R9, R9, R0, RZ ;  /* 0x0000000009097223 */ /* 0x000fe200000000ff */
[----:B-1----:R-:W-:-:S03]  /*0700*/  FADD R10, R10, UR4 ;  /* 0x000000040a0a7e21 */ /* 0x002fc60008000000 */
[----:B------:R-:W-:Y:S01]  /*0710*/  FFMA R0, R9, R6, R0 ;  /* 0x0000000609007223 */ /* 0x000fe20000000000 */
[----:B------:R-:W-:Y:S02]  /*0720*/  IMAD R9, R5, 0x1388, R12 ;  /* 0x0000138805097824 */ /* 0x000fe400078e020c */
[----:B------:R-:W-:Y:S02]  /*0730*/  VIADD R12, R12, 0x1 ;  /* 0x000000010c0c7836 */ /* 0x000fe40000000000 */
[----:B------:R-:W-:Y:S01]  /*0740*/  @P1 FADD R0, RZ, -R0 ;  /* 0x80000000ff001221 */ /* 0x000fe20000000000 */
[----:B0-----:R-:W-:-:S04]  /*0750*/  IMAD.WIDE R2, R9, 0x4, R2 ;  /* 0x0000000409027825 */ /* 0x001fc800078e0202 */
[----:B------:R-:W-:Y:S01]  /*0760*/  FFMA R11, R0, UR4, R11 ;  /* 0x00000004000b7c23 */ /* 0x000fe2000800000b */
[----:B------:R-:W-:-:S04]  /*0770*/  ISETP.NE.AND P0, PT, R12, 0x1388, PT ;  /* 0x000013880c00780c */ /* 0x000fc80003f05270 */
[----:B------:R0:W-:Y:S09]  /*0780*/  STG.E desc[UR6][R2.64], R11 ;  /* 0x0000000b02007986 */ /* 0x0001f2000c101906 */
[----:B------:R-:W-:Y:S05]  /*0790*/  @P0 BRA `(.L_x_5) ;  /* 0xfffffff800580947 */ /* 0x000fea000383ffff */
[----:B------:R-:W-:Y:S05]  /*07a0*/  EXIT ;  /* 0x000000000000794d */ /* 0x000fea0003800000 */
        .weak           $__internal_0_$__cuda_sm3x_div_rn_noftz_f32_slowpath
        .type           $__internal_0_$__cuda_sm3x_div_rn_noftz_f32_slowpath,@function
        .size           $__internal_0_$__cuda_sm3x_div_rn_noftz_f32_slowpath,(.L_x_36 - $__internal_0_$__cuda_sm3x_div_rn_noftz_f32_slowpath)
$__internal_0_$__cuda_sm3x_div_rn_noftz_f32_slowpath:
[--C-:B------:R-:W-:Y:S01]  /*07b0*/  SHF.R.U32.HI R6, RZ, 0x17, R7.reuse ;  /* 0x00000017ff067819 */ /* 0x100fe20000011607 */
[----:B------:R-:W-:Y:S01]  /*07c0*/  BSSY.RECONVERGENT B1, `(.L_x_6) ;  /* 0x0000065000017945 */ /* 0x000fe20003800200 */
[--C-:B------:R-:W-:Y:S01]  /*07d0*/  SHF.R.U32.HI R3, RZ, 0x17, R0.reuse ;  /* 0x00000017ff037819 */ /* 0x100fe20000011600 */
[----:B------:R-:W-:Y:S01]  /*07e0*/  IMAD.MOV.U32 R8, RZ, RZ, R0 ;  /* 0x000000ffff087224 */ /* 0x000fe200078e0000 */
[----:B------:R-:W-:Y:S01]  /*07f0*/  LOP3.LUT R6, R6, 0xff, RZ, 0xc0, !PT ;  /* 0x000000ff06067812 */ /* 0x000fe200078ec0ff */
[----:B------:R-:W-:Y:S01]  /*0800*/  IMAD.MOV.U32 R9, RZ, RZ, R7 ;  /* 0x000000ffff097224 */ /* 0x000fe200078e0007 */
[----:B------:R-:W-:-:S03]  /*0810*/  LOP3.LUT R14, R3, 0xff, RZ, 0xc0, !PT ;  /* 0x000000ff030e7812 */ /* 0x000fc600078ec0ff */
[----:B------:R-:W-:Y:S02]  /*0820*/  VIADD R13, R6, 0xffffffff ;  /* 0xffffffff060d7836 */ /* 0x000fe40000000000 */
[----:B------:R-:W-:-:S03]  /*0830*/  VIADD R15, R14, 0xffffffff ;  /* 0xffffffff0e0f7836 */ /* 0x000fc60000000000 */
[----:B------:R-:W-:-:S04]  /*0840*/  ISETP.GT.U32.AND P0, PT, R13, 0xfd, PT ;  /* 0x000000fd0d00780c */ /* 0x000fc80003f04070 */
[----:B------:R-:W-:-:S13]  /*0850*/  ISETP.GT.U32.OR P0, PT, R15, 0xfd, P0 ;  /* 0x000000fd0f00780c */ /* 0x000fda0000704470 */
[----:B------:R-:W-:Y:S01]  /*0860*/  @!P0 IMAD.MOV.U32 R4, RZ, RZ, RZ ;  /* 0x000000ffff048224 */ /* 0x000fe200078e00ff */
[----:B------:R-:W-:Y:S06]  /*0870*/  @!P0 BRA `(.L_x_7) ;  /* 0x0000000000608947 */ /* 0x000fec0003800000 */
[----:B------:R-:W-:Y:S01]  /*0880*/  FSETP.GTU.FTZ.AND P1, PT, |R7|, +INF , PT ;  /* 0x7f8000000700780b */ /* 0x000fe20003f3c200 */
[----:B------:R-:W-:Y:S01]  /*0890*/  IMAD.MOV.U32 R3, RZ, RZ, R7 ;  /* 0x000000ffff037224 */ /* 0x000fe200078e0007 */
[----:B------:R-:W-:-:S04]  /*08a0*/  FSETP.GTU.FTZ.AND P0, PT, |R0|, +INF , PT ;  /* 0x7f8000000000780b */ /* 0x000fc80003f1c200 */
[----:B------:R-:W-:-:S13]  /*08b0*/  PLOP3.LUT P0, PT, P0, P1, PT, 0xf8, 0x8f ;  /* 0x00000000008f781c */ /* 0x000fda0000703f70 */
[----:B------:R-:W-:Y:S05]  /*08c0*/  @P0 BRA `(.L_x_8) ;  /* 0x00000004004c0947 */ /* 0x000fea0003800000 */
[----:B------:R-:W-:-:S13]  /*08d0*/  LOP3.LUT P0, RZ, R9, 0x7fffffff, R8, 0xc8, !PT ;  /* 0x7fffffff09ff7812 */ /* 0x000fda000780c808 */
[----:B------:R-:W-:Y:S05]  /*08e0*/  @!P0 BRA `(.L_x_9) ;  /* 0x00000004003c8947 */ /* 0x000fea0003800000 */
[C---:B------:R-:W-:Y:S02]  /*08f0*/  FSETP.NEU.FTZ.AND P2, PT, |R0|.reuse, +INF , PT ;  /* 0x7f8000000000780b */ /* 0x040fe40003f5d200 */
[----:B------:R-:W-:Y:S02]  /*0900*/  FSETP.NEU.FTZ.AND P1, PT, |R3|, +INF , PT ;  /* 0x7f8000000300780b */ /* 0x000fe40003f3d200 */
[----:B------:R-:W-:-:S11]  /*0910*/  FSETP.NEU.FTZ.AND P0, PT, |R0|, +INF , PT ;  /* 0x7f8000000000780b */ /* 0x000fd60003f1d200 */
[----:B------:R-:W-:Y:S05]  /*0920*/  @!P1 BRA !P2, `(.L_x_9) ;  /* 0x00000004002c9947 */ /* 0x000fea0005000000 */
[----:B------:R-:W-:-:S04]  /*0930*/  LOP3.LUT P2, RZ, R8, 0x7fffffff, RZ, 0xc0, !PT ;  /* 0x7fffffff08ff7812 */ /* 0x000fc8000784c0ff */
[----:B------:R-:W-:-:S13]  /*0940*/  PLOP3.LUT P1, PT, P1, P2, PT, 0x2f, 0xf2 ;  /* 0x0000000000f2781c */ /* 0x000fda0000f24577 */
[----:B------:R-:W-:Y:S05]  /*0950*/  @P1 BRA `(.L_x_10) ;  /* 0x0000000400181947 */ /* 0x000fea0003800000 */
[----:B------:R-:W-:-:S04]  /*0960*/  LOP3.LUT P1, RZ, R9, 0x7fffffff, RZ, 0xc0, !PT ;  /* 0x7fffffff09ff7812 */ /* 0x000fc8000782c0ff */
[----:B------:R-:W-:-:S13]  /*0970*/  PLOP3.LUT P0, PT, P0, P1, PT, 0x2f, 0xf2 ;  /* 0x0000000000f2781c */ /* 0x000fda0000702577 */
[----:B------:R-:W-:Y:S05]  /*0980*/  @P0 BRA `(.L_x_11) ;  /* 0x0000000400000947 */ /* 0x000fea0003800000 */
[----:B------:R-:W-:Y:S02]  /*0990*/  ISETP.GE.AND P0, PT, R15, RZ, PT ;  /* 0x000000ff0f00720c */ /* 0x000fe40003f06270 */
[----:B------:R-:W-:-:S11]  /*09a0*/  ISETP.GE.AND P1, PT, R13, RZ, PT ;  /* 0x000000ff0d00720c */ /* 0x000fd60003f26270 */
[----:B------:R-:W-:Y:S02]  /*09b0*/  @P0 IMAD.MOV.U32 R4, RZ, RZ, RZ ;  /* 0x000000ffff040224 */ /* 0x000fe400078e00ff */
[----:B------:R-:W-:Y:S01]  /*09c0*/  @!P0 FFMA R8, R0, 1.84467440737095516160e+19, RZ ;  /* 0x5f80000000088823 */ /* 0x000fe200000000ff */
[----:B------:R-:W-:Y:S02]  /*09d0*/  @!P0 IMAD.MOV.U32 R4, RZ, RZ, -0x40 ;  /* 0xffffffc0ff048424 */ /* 0x000fe400078e00ff */
[----:B------:R-:W-:Y:S02]  /*09e0*/  @!P1 FFMA R9, R3, 1.84467440737095516160e+19, RZ ;  /* 0x5f80000003099823 */ /* 0x000fe400000000ff */
[----:B------:R-:W-:-:S07]  /*09f0*/  @!P1 VIADD R4, R4, 0x40 ;  /* 0x0000004004049836 */ /* 0x000fce0000000000 */
.L_x_7:
[----:B------:R-:W-:Y:S01]  /*0a00*/  LEA R0, R6, 0xc0800000, 0x17 ;  /* 0xc080000006007811 */ /* 0x000fe200078eb8ff */
[----:B------:R-:W-:Y:S01]  /*0a10*/  VIADD R3, R14, 0xffffff81 ;  /* 0xffffff810e037836 */ /* 0x000fe20000000000 */
[----:B------:R-:W-:Y:S03]  /*0a20*/  BSSY.RECONVERGENT B2, `(.L_x_12) ;  /* 0x0000035000027945 */ /* 0x000fe60003800200 */
[----:B------:R-:W-:Y:S02]  /*0a30*/  IMAD.IADD R9, R9, 0x1, -R0 ;  /* 0x0000000109097824 */ /* 0x000fe400078e0a00 */
[----:B------:R-:W-:Y:S02]  /*0a40*/  IMAD R0, R3, -0x800000, R8 ;  /* 0xff80000003007824 */ /* 0x000fe400078e0208 */
[----:B------:R0:W1:Y:S01]  /*0a50*/  MUFU.RCP R13, R9 ;  /* 0x00000009000d7308 */ /* 0x0000620000001000 */
[----:B------:R-:W-:Y:S01]  /*0a60*/  FADD.FTZ R15, -R9, -RZ ;  /* 0x800000ff090f7221 */ /* 0x000fe20000010100 */
[----:B0-----:R-:W-:-:S05]  /*0a70*/  IADD3 R9, PT, PT, R3, 0x7f, -R6 ;  /* 0x0000007f03097810 */ /* 0x001fca0007ffe806 */
[----:B------:R-:W-:Y:S02]  /*0a80*/  IMAD.IADD R9, R9, 0x1, R4 ;  /* 0x0000000109097824 */ /* 0x000fe400078e0204 */
[----:B-1----:R-:W-:-:S04]  /*0a90*/  FFMA R14, R13, R15, 1 ;  /* 0x3f8000000d0e7423 */ /* 0x002fc8000000000f */
[----:B------:R-:W-:-:S04]  /*0aa0*/  FFMA R17, R13, R14, R13 ;  /* 0x0000000e0d117223 */ /* 0x000fc8000000000d */
[----:B------:R-:W-:-:S04]  /*0ab0*/  FFMA R8, R0, R17, RZ ;  /* 0x0000001100087223 */ /* 0x000fc800000000ff */
[----:B------:R-:W-:-:S04]  /*0ac0*/  FFMA R13, R15, R8, R0 ;  /* 0x000000080f0d7223 */ /* 0x000fc80000000000 */
[----:B------:R-:W-:-:S04]  /*0ad0*/  FFMA R8, R17, R13, R8 ;  /* 0x0000000d11087223 */ /* 0x000fc80000000008 */
[----:B------:R-:W-:-:S04]  /*0ae0*/  FFMA R15, R15, R8, R0 ;  /* 0x000000080f0f7223 */ /* 0x000fc80000000000 */
[----:B------:R-:W-:-:S05]  /*0af0*/  FFMA R0, R17, R15, R8 ;  /* 0x0000000f11007223 */ /* 0x000fca0000000008 */
[----:B------:R-:W-:-:S04]  /*0b00*/  SHF.R.U32.HI R3, RZ, 0x17, R0 ;  /* 0x00000017ff037819 */ /* 0x000fc80000011600 */
[----:B------:R-:W-:-:S05]  /*0b10*/  LOP3.LUT R3, R3, 0xff, RZ, 0xc0, !PT ;  /* 0x000000ff03037812 */ /* 0x000fca00078ec0ff */
[----:B------:R-:W-:-:S04]  /*0b20*/  IMAD.IADD R13, R3, 0x1, R9 ;  /* 0x00000001030d7824 */ /* 0x000fc800078e0209 */
[----:B------:R-:W-:-:S05]  /*0b30*/  VIADD R3, R13, 0xffffffff ;  /* 0xffffffff0d037836 */ /* 0x000fca0000000000 */
[----:B------:R-:W-:-:S13]  /*0b40*/  ISETP.GE.U32.AND P0, PT, R3, 0xfe, PT ;  /* 0x000000fe0300780c */ /* 0x000fda0003f06070 */
[----:B------:R-:W-:Y:S05]  /*0b50*/  @!P0 BRA `(.L_x_13) ;  /* 0x0000000000808947 */ /* 0x000fea0003800000 */
[----:B------:R-:W-:-:S13]  /*0b60*/  ISETP.GT.AND P0, PT, R13, 0xfe, PT ;  /* 0x000000fe0d00780c */ /* 0x000fda0003f04270 */
[----:B------:R-:W-:Y:S05]  /*0b70*/  @P0 BRA `(.L_x_14) ;  /* 0x00000000006c0947 */ /* 0x000fea0003800000 */
[----:B------:R-:W-:-:S13]  /*0b80*/  ISETP.GE.AND P0, PT, R13, 0x1, PT ;  /* 0x000000010d00780c */ /* 0x000fda0003f06270 */
[----:B------:R-:W-:Y:S05]  /*0b90*/  @P0 BRA `(.L_x_15) ;  /* 0x0000000000740947 */ /* 0x000fea0003800000 */
[----:B------:R-:W-:Y:S02]  /*0ba0*/  ISETP.GE.AND P0, PT, R13, -0x18, PT ;  /* 0xffffffe80d00780c */ /* 0x000fe40003f06270 */
[----:B------:R-:W-:-:S11]  /*0bb0*/  LOP3.LUT R0, R0, 0x80000000, RZ, 0xc0, !PT ;  /* 0x8000000000007812 */ /* 0x000fd600078ec0ff */
[----:B------:R-:W-:Y:S05]  /*0bc0*/  @!P0 BRA `(.L_x_15) ;  /* 0x0000000000688947 */ /* 0x000fea0003800000 */
[-CC-:B------:R-:W-:Y:S01]  /*0bd0*/  FFMA.RZ R3, R17, R15.reuse, R8.reuse ;  /* 0x0000000f11037223 */ /* 0x180fe2000000c008 */
[----:B------:R-:W-:Y:S02]  /*0be0*/  VIADD R9, R13, 0x20 ;  /* 0x000000200d097836 */ /* 0x000fe40000000000 */
[-CC-:B------:R-:W-:Y:S01]  /*0bf0*/  FFMA.RM R4, R17, R15.reuse, R8.reuse ;  /* 0x0000000f11047223 */ /* 0x180fe20000004008 */
[----:B------:R-:W-:Y:S02]  /*0c00*/  ISETP.NE.AND P2, PT, R13, RZ, PT ;  /* 0x000000ff0d00720c */ /* 0x000fe40003f45270 */
[----:B------:R-:W-:Y:S01]  /*0c10*/  LOP3.LUT R6, R3, 0x7fffff, RZ, 0xc0, !PT ;  /* 0x007fffff03067812 */ /* 0x000fe200078ec0ff */
[----:B------:R-:W-:Y:S01]  /*0c20*/  FFMA.RP R3, R17, R15, R8 ;  /* 0x0000000f11037223 */ /* 0x000fe20000008008 */
[----:B------:R-:W-:Y:S01]  /*0c30*/  IMAD.MOV R8, RZ, RZ, -R13 ;  /* 0x000000ffff087224 */ /* 0x000fe200078e0a0d */
[----:B------:R-:W-:Y:S02]  /*0c40*/  ISETP.NE.AND P1, PT, R13, RZ, PT ;  /* 0x000000ff0d00720c */ /* 0x000fe40003f25270 */
[----:B------:R-:W-:-:S02]  /*0c50*/  LOP3.LUT R6, R6, 0x800000, RZ, 0xfc, !PT ;  /* 0x0080000006067812 */ /* 0x000fc400078efcff */
[----:B------:R-:W-:Y:S02]  /*0c60*/  FSETP.NEU.FTZ.AND P0, PT, R3, R4, PT ;  /* 0x000000040300720b */ /* 0x000fe40003f1d000 */
[----:B------:R-:W-:Y:S02]  /*0c70*/  SHF.L.U32 R9, R6, R9, RZ ;  /* 0x0000000906097219 */ /* 0x000fe400000006ff */
[----:B------:R-:W-:Y:S02]  /*0c80*/  SEL R3, R8, RZ, P2 ;  /* 0x000000ff08037207 */ /* 0x000fe40001000000 */
[----:B------:R-:W-:Y:S02]  /*0c90*/  ISETP.NE.AND P1, PT, R9, RZ, P1 ;  /* 0x000000ff0900720c */ /* 0x000fe40000f25270 */
[----:B------:R-:W-:Y:S02]  /*0ca0*/  SHF.R.U32.HI R3, RZ, R3, R6 ;  /* 0x00000003ff037219 */ /* 0x000fe40000011606 */
[----:B------:R-:W-:-:S02]  /*0cb0*/  PLOP3.LUT P0, PT, P0, P1, PT, 0xf8, 0x8f ;  /* 0x00000000008f781c */ /* 0x000fc40000703f70 */
[----:B------:R-:W-:Y:S02]  /*0cc0*/  SHF.R.U32.HI R9, RZ, 0x1, R3 ;  /* 0x00000001ff097819 */ /* 0x000fe40000011603 */
[----:B------:R-:W-:-:S04]  /*0cd0*/  SEL R4, RZ, 0x1, !P0 ;  /* 0x00000001ff047807 */ /* 0x000fc80004000000 */
[----:B------:R-:W-:-:S04]  /*0ce0*/  LOP3.LUT R4, R4, 0x1, R9, 0xf8, !PT ;  /* 0x0000000104047812 */ /* 0x000fc800078ef809 */
[----:B------:R-:W-:-:S05]  /*0cf0*/  LOP3.LUT R4, R4, R3, RZ, 0xc0, !PT ;  /* 0x0000000304047212 */ /* 0x000fca00078ec0ff */
[----:B------:R-:W-:-:S05]  /*0d00*/  IMAD.IADD R9, R9, 0x1, R4 ;  /* 0x0000000109097824 */ /* 0x000fca00078e0204 */
[----:B------:R-:W-:Y:S01]  /*0d10*/  LOP3.LUT R0, R9, R0, RZ, 0xfc, !PT ;  /* 0x0000000009007212 */ /* 0x000fe200078efcff */
[----:B------:R-:W-:Y:S06]  /*0d20*/  BRA `(.L_x_15) ;  /* 0x0000000000107947 */ /* 0x000fec0003800000 */
.L_x_14:
[----:B------:R-:W-:-:S04]  /*0d30*/  LOP3.LUT R0, R0, 0x80000000, RZ, 0xc0, !PT ;  /* 0x8000000000007812 */ /* 0x000fc800078ec0ff */
[----:B------:R-:W-:Y:S01]  /*0d40*/  LOP3.LUT R0, R0, 0x7f800000, RZ, 0xfc, !PT ;  /* 0x7f80000000007812 */ /* 0x000fe200078efcff */
[----:B------:R-:W-:Y:S06]  /*0d50*/  BRA `(.L_x_15) ;  /* 0x0000000000047947 */ /* 0x000fec0003800000 */
.L_x_13:
[----:B------:R-:W-:-:S07]  /*0d60*/  IMAD R0, R9, 0x800000, R0 ;  /* 0x0080000009007824 */ /* 0x000fce00078e0200 */
.L_x_15:
[----:B------:R-:W-:Y:S05]  /*0d70*/  BSYNC.RECONVERGENT B2 ;  /* 0x0000000000027941 */ /* 0x000fea0003800200 */
.L_x_12:
[----:B------:R-:W-:Y:S05]  /*0d80*/  BRA `(.L_x_16) ;  /* 0x0000000000207947 */ /* 0x000fea0003800000 */
.L_x_11:
[----:B------:R-:W-:-:S04]  /*0d90*/  LOP3.LUT R0, R9, 0x80000000, R8, 0x48, !PT ;  /* 0x8000000009007812 */ /* 0x000fc800078e4808 */
[----:B------:R-:W-:Y:S01]  /*0da0*/  LOP3.LUT R0, R0, 0x7f800000, RZ, 0xfc, !PT ;  /* 0x7f80000000007812 */ /* 0x000fe200078efcff */
[----:B------:R-:W-:Y:S06]  /*0db0*/  BRA `(.L_x_16) ;  /* 0x0000000000147947 */ /* 0x000fec0003800000 */
.L_x_10:
[----:B------:R-:W-:Y:S01]  /*0dc0*/  LOP3.LUT R0, R9, 0x80000000, R8, 0x48, !PT ;  /* 0x8000000009007812 */ /* 0x000fe200078e4808 */
[----:B------:R-:W-:Y:S06]  /*0dd0*/  BRA `(.L_x_16) ;  /* 0x00000000000c7947 */ /* 0x000fec0003800000 */
.L_x_9:
[----:B------:R-:W0:Y:S01]  /*0de0*/  MUFU.RSQ R0, -QNAN ;  /* 0xffc0000000007908 */ /* 0x000e220000001400 */
[----:B------:R-:W-:Y:S05]  /*0df0*/  BRA `(.L_x_16) ;  /* 0x0000000000047947 */ /* 0x000fea0003800000 */
.L_x_8:
[----:B------:R-:W-:-:S07]  /*0e00*/  FADD.FTZ R0, R0, R3 ;  /* 0x0000000300007221 */ /* 0x000fce0000010000 */
.L_x_16:
[----:B------:R-:W-:Y:S05]  /*0e10*/  BSYNC.RECONVERGENT B1 ;  /* 0x0000000000017941 */ /* 0x000fea0003800200 */
.L_x_6:
[----:B------:R-:W-:-:S04]  /*0e20*/  IMAD.MOV.U32 R3, RZ, RZ, 0x0 ;  /* 0x00000000ff037424 */ /* 0x000fc800078e00ff */
[----:B0-----:R-:W-:Y:S05]  /*0e30*/  RET.REL.NODEC R2 `(_Z12euler_sharedPfS_ff) ;  /* 0xfffffff002707950 */ /* 0x001fea0003c3ffff */
.L_x_17:
[----:B------:R-:W-:-:S00]  /*0e40*/  BRA `(.L_x_17) ;  /* 0xfffffffc00fc7947 */ /* 0x000fc0000383ffff */
[----:B------:R-:W-:-:S00]  /*0e50*/  NOP ;  /* 0x0000000000007918 */ /* 0x000fc00000000000 */
        /* <DEDUP_REMOVED lines=10> */
.L_x_36:


//--------------------- .text._Z12euler_simplePfS_ff --------------------------
	.section	.text._Z12euler_simplePfS_ff,"ax",@progbits
	.align	128
        .global         _Z12euler_simplePfS_ff
        .type           _Z12euler_simplePfS_ff,@function
        .size           _Z12euler_simplePfS_ff,(.L_x_37 - _Z12euler_simplePfS_ff)
        .other          _Z12euler_simplePfS_ff,@"STO_CUDA_ENTRY STV_DEFAULT"
_Z12euler_simplePfS_ff:
.text._Z12euler_simplePfS_ff:
        /* <DEDUP_REMOVED lines=9> */
[----:B------:R-:W1:Y:S01]  /*0090*/  LDCU UR4, c[0x0][0x390] ;  /* 0x00007200ff0477ac */ /* 0x000e620008000800 */
[----:B------:R-:W-:Y:S02]  /*00a0*/  IMAD.MOV.U32 R12, RZ, RZ, RZ ;  /* 0x000000ffff0c7224 */ /* 0x000fe400078e00ff */
[----:B------:R-:W-:Y:S01]  /*00b0*/  IMAD.MOV.U32 R7, RZ, RZ, RZ ;  /* 0x000000ffff077224 */ /* 0x000fe200078e00ff */
[----:B------:R-:W2:Y:S01]  /*00c0*/  LDCU.64 UR6, c[0x0][0x358] ;  /* 0x00006b00ff0677ac */ /* 0x000ea20008000a00 */
[----:B-1----:R-:W-:Y:S02]  /*00d0*/  IMAD.U32 R5, RZ, RZ, UR4 ;  /* 0x00000004ff057e24 */ /* 0x002fe4000f8e00ff */
[----:B0-2---:R-:W-:-:S07]  /*00e0*/  IMAD.WIDE R8, R14, 0x4, R8 ;  /* 0x000000040e087825 */ /* 0x005fce00078e0208 */
.L_x_23:
[----:B0-----:R-:W2:Y:S01]  /*00f0*/  LDG.E R3, desc[UR6][R8.64] ;  /* 0x0000000608037981 */ /* 0x001ea2000c1e1900 */
[----:B------:R-:W-:Y:S01]  /*0100*/  FADD R0, R12, R5 ;  /* 0x000000050c007221 */ /* 0x000fe20000000000 */
[----:B------:R-:W-:Y:S01]  /*0110*/  BSSY.RECONVERGENT B0, `(.L_x_18) ;  /* 0x000000c000007945 */ /* 0x000fe20003800200 */
[----:B--2---:R-:W0:Y:S08]  /*0120*/  MUFU.RCP R2, R3 ;  /* 0x0000000300027308 */ /* 0x004e300000001000 */
        /* <DEDUP_REMOVED lines=8> */
[----:B------:R-:W-:Y:S05]  /*01b0*/  CALL.REL.NOINC `($__internal_1_$__cuda_sm3x_div_rn_noftz_f32_slowpath) ;  /* 0x00000004007c7944 */ /* 0x000fea0003c00000 */
[----:B------:R-:W-:-:S07]  /*01c0*/  IMAD.MOV.U32 R13, RZ, RZ, R0 ;  /* 0x000000ffff0d7224 */ /* 0x000fce00078e0000 */
.L_x_19:
[----:B------:R-:W-:Y:S05]  /*01d0*/  BSYNC.RECONVERGENT B0 ;  /* 0x0000000000007941 */ /* 0x000fea0003800200 */
.L_x_18:
        /* <DEDUP_REMOVED lines=20> */
.L_x_22:
        /* <DEDUP_REMOVED lines=44> */
.L_x_21:
[----:B------:R-:W-:Y:S05]  /*05e0*/  BSYNC.RECONVERGENT B0 ;  /* 0x0000000000007941 */ /* 0x000fea0003800200 */
.L_x_20:
        /* <DEDUP_REMOVED lines=28> */
        .weak           $__internal_1_$__cuda_sm3x_div_rn_noftz_f32_slowpath
        .type           $__internal_1_$__cuda_sm3x_div_rn_noftz_f32_slowpath,@function
        .size           $__internal_1_$__cuda_sm3x_div_rn_noftz_f32_slowpath,(.L_x_37 - $__internal_1_$__cuda_sm3x_div_rn_noftz_f32_slowpath)
$__internal_1_$__cuda_sm3x_div_rn_noftz_f32_slowpath:
        /* <DEDUP_REMOVED lines=13> */
[----:B------:R-:W-:Y:S02]  /*0880*/  FSETP.GTU.FTZ.AND P0, PT, |R0|, +INF , PT ;  /* 0x7f8000000000780b */ /* 0x000fe40003f1c200 */
        /* <DEDUP_REMOVED lines=22> */
.L_x_25:
        /* <DEDUP_REMOVED lines=51> */
.L_x_32:
[----:B------:R-:W-:-:S04]  /*0d20*/  LOP3.LUT R0, R0, 0x80000000, RZ, 0xc0, !PT ;  /* 0x8000000000007812 */ /* 0x000fc800078ec0ff */
[----:B------:R-:W-:Y:S01]  /*0d30*/  LOP3.LUT R0, R0, 0x7f800000, RZ, 0xfc, !PT ;  /* 0x7f80000000007812 */ /* 0x000fe200078efcff */
[----:B------:R-:W-:Y:S06]  /*0d40*/  BRA `(.L_x_33) ;  /* 0x0000000000047947 */ /* 0x000fec0003800000 */
.L_x_31:
[----:B------:R-:W-:-:S07]  /*0d50*/  IMAD R0, R11, 0x800000, R0 ;  /* 0x008000000b007824 */ /* 0x000fce00078e0200 */
.L_x_33:
[----:B------:R-:W-:Y:S05]  /*0d60*/  BSYNC.RECONVERGENT B2 ;  /* 0x0000000000027941 */ /* 0x000fea0003800200 */
.L_x_30:
[----:B------:R-:W-:Y:S05]  /*0d70*/  BRA `(.L_x_34) ;  /* 0x0000000000207947 */ /* 0x000fea0003800000 */
.L_x_29:
[----:B------:R-:W-:-:S04]  /*0d80*/  LOP3.LUT R0, R11, 0x80000000, R10, 0x48, !PT ;  /* 0x800000000b007812 */ /* 0x000fc800078e480a */
[----:B------:R-:W-:Y:S01]  /*0d90*/  LOP3.LUT R0, R0, 0x7f800000, RZ, 0xfc, !PT ;  /* 0x7f80000000007812 */ /* 0x000fe200078efcff */
[----:B------:R-:W-:Y:S06]  /*0da0*/  BRA `(.L_x_34) ;  /* 0x0000000000147947 */ /* 0x000fec0003800000 */
.L_x_28:
[----:B------:R-:W-:Y:S01]  /*0db0*/  LOP3.LUT R0, R11, 0x80000000, R10, 0x48, !PT ;  /* 0x800000000b007812 */ /* 0x000fe200078e480a */
[----:B------:R-:W-:Y:S06]  /*0dc0*/  BRA `(.L_x_34) ;  /* 0x00000000000c7947 */ /* 0x000fec0003800000 */
.L_x_27:
[----:B------:R-:W0:Y:S01]  /*0dd0*/  MUFU.RSQ R0, -QNAN ;  /* 0xffc0000000007908 */ /* 0x000e220000001400 */
[----:B------:R-:W-:Y:S05]  /*0de0*/  BRA `(.L_x_34) ;  /* 0x0000000000047947 */ /* 0x000fea0003800000 */
.L_x_26:
[----:B------:R-:W-:-:S07]  /*0df0*/  FADD.FTZ R0, R0, R3 ;  /* 0x0000000300007221 */ /* 0x000fce0000010000 */
.L_x_34:
[----:B------:R-:W-:Y:S05]  /*0e00*/  BSYNC.RECONVERGENT B1 ;  /* 0x0000000000017941 */ /* 0x000fea0003800200 */
.L_x_24:
[----:B------:R-:W-:-:S04]  /*0e10*/  IMAD.MOV.U32 R3, RZ, RZ, 0x0 ;  /* 0x00000000ff037424 */ /* 0x000fc800078e00ff */
[----:B0-----:R-:W-:Y:S05]  /*0e20*/  RET.REL.NODEC R2 `(_Z12euler_simplePfS_ff) ;  /* 0xfffffff002747950 */ /* 0x001fea0003c3ffff */
.L_x_35:
        /* <DEDUP_REMOVED lines=13> */
.L_x_37:


//--------------------- .nv.global.init           --------------------------
	.section	.nv.global.init,"aw",@progbits
	.align	4
.nv.global.init:
	.type		__cudart_i2opi_f,@object
	.size		__cudart_i2opi_f,(mrg32k3aM1SubSeq - __cudart_i2opi_f)
__cudart_i2opi_f:
        /*0000*/ 	.byte	0x41, 0x90, 0x43, 0x3c, 0x99, 0x95, 0x62, 0xdb, 0xc0, 0xdd, 0x34, 0xf5, 0xd1, 0x57, 0x27, 0xfc
        /*0010*/ 	.byte	0x29, 0x15, 0x44, 0x4e, 0x6e, 0x83, 0xf9, 0xa2
	.type		mrg32k3aM1SubSeq,@object
	.size		mrg32k3aM1SubSeq,(mrg32k3aM2SubSeq - mrg32k3aM1SubSeq)
mrg32k3aM1SubSeq:
        /*0018*/ 	.byte	0x0b, 0xcc, 0xee, 0x04, 0x73, 0x29, 0x8b, 0x6f, 0xf6, 0x53, 0x03, 0xf6, 0x23, 0xf6, 0xea, 0xda
        /* <DEDUP_REMOVED lines=125> */
	.type		mrg32k3aM2SubSeq,@object
	.size		mrg32k3aM2SubSeq,(mrg32k3aM1 - mrg32k3aM2SubSeq)
mrg32k3aM2SubSeq:
        /* <DEDUP_REMOVED lines=126> */
	.type		mrg32k3aM1,@object
	.size		mrg32k3aM1,(mrg32k3aM1Seq - mrg32k3aM1)
mrg32k3aM1:
        /* <DEDUP_REMOVED lines=144> */
	.type		mrg32k3aM1Seq,@object
	.size		mrg32k3aM1Seq,(mrg32k3aM2 - mrg32k3aM1Seq)
mrg32k3aM1Seq:
        /* <DEDUP_REMOVED lines=144> */
	.type		mrg32k3aM2,@object
	.size		mrg32k3aM2,(mrg32k3aM2Seq - mrg32k3aM2)
mrg32k3aM2:
        /* <DEDUP_REMOVED lines=144> */
	.type		mrg32k3aM2Seq,@object
	.size		mrg32k3aM2Seq,(precalc_xorwow_matrix - mrg32k3aM2Seq)
mrg32k3aM2Seq:
        /* <DEDUP_REMOVED lines=144> */
	.type		precalc_xorwow_matrix,@object
	.size		precalc_xorwow_matrix,(precalc_xorwow_offset_matrix - precalc_xorwow_matrix)
precalc_xorwow_matrix:
        /* <DEDUP_REMOVED lines=6400> */
	.type		precalc_xorwow_offset_matrix,@object
	.size		precalc_xorwow_offset_matrix,(.L_1 - precalc_xorwow_offset_matrix)
precalc_xorwow_offset_matrix:
        /* <DEDUP_REMOVED lines=6400> */
.L_1:


//--------------------- .nv.shared.reserved.0     --------------------------
	.section	.nv.shared.reserved.0,"aw",@nobits
	.weak		__nv_reservedSMEM_offset_0_alias
	.size		__nv_reservedSMEM_offset_0_alias, 0, 64
	.other		__nv_reservedSMEM_offset_0_alias,@"STO_CUDA_RESERVED_SHARED STV_DEFAULT"
__nv_reservedSMEM_offset_0_alias:
	.zero		0
	.zero		64


//--------------------- .nv.constant0._Z12euler_sharedPfS_ff --------------------------
	.section	.nv.constant0._Z12euler_sharedPfS_ff,"a",@progbits
	.sectionflags	@""
	.align	4
.nv.constant0._Z12euler_sharedPfS_ff:
	.zero		920


//--------------------- .nv.constant0._Z12euler_simplePfS_ff --------------------------
	.section	.nv.constant0._Z12euler_simplePfS_ff,"a",@progbits
	.sectionflags	@""
	.align	4
.nv.constant0._Z12euler_simplePfS_ff:
	.zero		920


//--------------------- SYMBOLS --------------------------

	.type		.nv.reservedSmem.offset0,@object
	.size		.nv.reservedSmem.offset0,0x4
